	.headerflags	@"EF_CUDA_TEXMODE_UNIFIED EF_CUDA_64BIT_ADDRESS EF_CUDA_ACCELERATORS EF_CUDA_SM90 EF_CUDA_VIRTUAL_SM(EF_CUDA_SM90)"
	.elftype	@"ET_EXEC"


//--------------------- .nv.info                  --------------------------
	.section	.nv.info,"",@"SHT_CUDA_INFO"
	.align	4


	//----- nvinfo : EIATTR_REGCOUNT
	.align		4
        /*0000*/ 	.byte	0x04, 0x2f
        /*0002*/ 	.short	(.L_3 - .L_2)
	.align		4
.L_2:
        /*0004*/ 	.word	index@(triton_poi_fused__native_batch_norm_legit_no_training_add_relu_3)
        /*0008*/ 	.word	0x00000017


	//----- nvinfo : EIATTR_MIN_STACK_SIZE
	.align		4
.L_3:
        /*000c*/ 	.byte	0x04, 0x12
        /*000e*/ 	.short	(.L_5 - .L_4)
	.align		4
.L_4:
        /*0010*/ 	.word	index@(triton_poi_fused__native_batch_norm_legit_no_training_add_relu_3)
        /*0014*/ 	.word	0x00000000


	//----- nvinfo : EIATTR_FRAME_SIZE
	.align		4
.L_5:
        /*0018*/ 	.byte	0x04, 0x11
        /*001a*/ 	.short	(.L_7 - .L_6)
	.align		4
.L_6:
        /*001c*/ 	.word	index@(triton_poi_fused__native_batch_norm_legit_no_training_add_relu_3)
        /*0020*/ 	.word	0x00000000


	//----- nvinfo : EIATTR_MIN_STACK_SIZE
	.align		4
.L_7:
        /*0024*/ 	.byte	0x04, 0x12
        /*0026*/ 	.short	(.L_9 - .L_8)
	.align		4
.L_8:
        /*0028*/ 	.word	index@(triton_poi_fused__native_batch_norm_legit_no_training_add_relu_3)
        /*002c*/ 	.word	0x00000000
.L_9:


//--------------------- .nv.info.triton_poi_fused__native_batch_norm_legit_no_training_add_relu_3 --------------------------
	.section	.nv.info.triton_poi_fused__native_batch_norm_legit_no_training_add_relu_3,"",@"SHT_CUDA_INFO"
	.sectionflags	@""
	.align	4


	//----- nvinfo : EIATTR_CUDA_API_VERSION
	.align		4
        /*0000*/ 	.byte	0x04, 0x37
        /*0002*/ 	.short	(.L_11 - .L_10)
.L_10:
        /*0004*/ 	.word	0x0000007c


	//----- nvinfo : EIATTR_KPARAM_INFO
	.align		4
.L_11:
        /*0008*/ 	.byte	0x04, 0x17
        /*000a*/ 	.short	(.L_13 - .L_12)
.L_12:
        /*000c*/ 	.word	0x00000000
        /*0010*/ 	.short	0x0007
        /*0012*/ 	.short	0x0038
        /*0014*/ 	.byte	0x00, 0xf0, 0x11, 0x00


	//----- nvinfo : EIATTR_KPARAM_INFO
	.align		4
.L_13:
        /*0018*/ 	.byte	0x04, 0x17
        /*001a*/ 	.short	(.L_15 - .L_14)
.L_14:
        /*001c*/ 	.word	0x00000000
        /*0020*/ 	.short	0x0006
        /*0022*/ 	.short	0x0030
        /*0024*/ 	.byte	0x00, 0xf4, 0x21, 0x00


	//----- nvinfo : EIATTR_KPARAM_INFO
	.align		4
.L_15:
        /*0028*/ 	.byte	0x04, 0x17
        /*002a*/ 	.short	(.L_17 - .L_16)
.L_16:
        /*002c*/ 	.word	0x00000000
        /*0030*/ 	.short	0x0005
        /*0032*/ 	.short	0x0028
        /*0034*/ 	.byte	0x00, 0xf4, 0x21, 0x00


	//----- nvinfo : EIATTR_KPARAM_INFO
	.align		4
.L_17:
        /*0038*/ 	.byte	0x04, 0x17
        /*003a*/ 	.short	(.L_19 - .L_18)
.L_18:
        /*003c*/ 	.word	0x00000000
        /*0040*/ 	.short	0x0004
        /*0042*/ 	.short	0x0020
        /*0044*/ 	.byte	0x00, 0xf4, 0x21, 0x00


	//----- nvinfo : EIATTR_KPARAM_INFO
	.align		4
.L_19:
        /*0048*/ 	.byte	0x04, 0x17
        /*004a*/ 	.short	(.L_21 - .L_20)
.L_20:
        /*004c*/ 	.word	0x00000000
        /*0050*/ 	.short	0x0003
        /*0052*/ 	.short	0x0018
        /*0054*/ 	.byte	0x00, 0xf4, 0x21, 0x00


	//----- nvinfo : EIATTR_KPARAM_INFO
	.align		4
.L_21:
        /*0058*/ 	.byte	0x04, 0x17
        /*005a*/ 	.short	(.L_23 - .L_22)
.L_22:
        /*005c*/ 	.word	0x00000000
        /*0060*/ 	.short	0x0002
        /*0062*/ 	.short	0x0010
        /*0064*/ 	.byte	0x00, 0xf4, 0x21, 0x00


	//----- nvinfo : EIATTR_KPARAM_INFO
	.align		4
.L_23:
        /*0068*/ 	.byte	0x04, 0x17
        /*006a*/ 	.short	(.L_25 - .L_24)
.L_24:
        /*006c*/ 	.word	0x00000000
        /*0070*/ 	.short	0x0001
        /*0072*/ 	.short	0x0008
        /*0074*/ 	.byte	0x00, 0xf4, 0x21, 0x00


	//----- nvinfo : EIATTR_KPARAM_INFO
	.align		4
.L_25:
        /*0078*/ 	.byte	0x04, 0x17
        /*007a*/ 	.short	(.L_27 - .L_26)
.L_26:
        /*007c*/ 	.word	0x00000000
        /*0080*/ 	.short	0x0000
        /*0082*/ 	.short	0x0000
        /*0084*/ 	.byte	0x00, 0xf4, 0x21, 0x00


	//----- nvinfo : EIATTR_SPARSE_MMA_MASK
	.align		4
.L_27:
        /*0088*/ 	.byte	0x03, 0x50
        /*008a*/ 	.short	0x0000


	//----- nvinfo : EIATTR_MAXREG_COUNT
	.align		4
        /*008c*/ 	.byte	0x03, 0x1b
        /*008e*/ 	.short	0x00ff


	//----- nvinfo : EIATTR_EXIT_INSTR_OFFSETS
	.align		4
        /*0090*/ 	.byte	0x04, 0x1c
        /*0092*/ 	.short	(.L_29 - .L_28)


	//   ....[0]....
.L_28:
        /*0094*/ 	.word	0x00000460


	//----- nvinfo : EIATTR_REQNTID
	.align		4
.L_29:
        /*0098*/ 	.byte	0x04, 0x10
        /*009a*/ 	.short	(.L_31 - .L_30)
.L_30:
        /*009c*/ 	.word	0x00000080
        /*00a0*/ 	.word	0x00000001
        /*00a4*/ 	.word	0x00000001


	//----- nvinfo : EIATTR_CBANK_PARAM_SIZE
	.align		4
.L_31:
        /*00a8*/ 	.byte	0x03, 0x19
        /*00aa*/ 	.short	0x003c


	//----- nvinfo : EIATTR_PARAM_CBANK
	.align		4
        /*00ac*/ 	.byte	0x04, 0x0a
        /*00ae*/ 	.short	(.L_33 - .L_32)
	.align		4
.L_32:
        /*00b0*/ 	.word	index@(.nv.constant0.triton_poi_fused__native_batch_norm_legit_no_training_add_relu_3)
        /*00b4*/ 	.short	0x0210
        /*00b6*/ 	.short	0x003c


	//----- nvinfo : EIATTR_SW_WAR
	.align		4
.L_33:
        /*00b8*/ 	.byte	0x04, 0x36
        /*00ba*/ 	.short	(.L_35 - .L_34)
.L_34:
        /*00bc*/ 	.word	0x00000008
.L_35:


//--------------------- .nv.callgraph             --------------------------
	.section	.nv.callgraph,"",@"SHT_CUDA_CALLGRAPH"
	.align	4
	.sectionentsize	8
	.align		4
        /*0000*/ 	.word	0x00000000
	.align		4
        /*0004*/ 	.word	0xffffffff
	.align		4
        /*0008*/ 	.word	0x00000000
	.align		4
        /*000c*/ 	.word	0xfffffffe
	.align		4
        /*0010*/ 	.word	0x00000000
	.align		4
        /*0014*/ 	.word	0xfffffffd
	.align		4
        /*0018*/ 	.word	0x00000000
	.align		4
        /*001c*/ 	.word	0xfffffffc


//--------------------- .nv.constant4             --------------------------
	.section	.nv.constant4,"a",@progbits
	.align	8
	.align		8
.nv.constant4:
        /*0000*/ 	.dword	_$_str
	.align		8
        /*0008*/ 	.dword	_$_str_$_2


//--------------------- .text.triton_poi_fused__native_batch_norm_legit_no_training_add_relu_3 --------------------------
	.section	.text.triton_poi_fused__native_batch_norm_legit_no_training_add_relu_3,"ax",@progbits
	.align	128
        .global         triton_poi_fused__native_batch_norm_legit_no_training_add_relu_3
        .type           triton_poi_fused__native_batch_norm_legit_no_training_add_relu_3,@function
        .size           triton_poi_fused__native_batch_norm_legit_no_training_add_relu_3,(.L_x_1 - triton_poi_fused__native_batch_norm_legit_no_training_add_relu_3)
        .other          triton_poi_fused__native_batch_norm_legit_no_training_add_relu_3,@"STO_CUDA_ENTRY STV_DEFAULT"
triton_poi_fused__native_batch_norm_legit_no_training_add_relu_3:
.text.triton_poi_fused__native_batch_norm_legit_no_training_add_relu_3:
[----:B------:R-:W-:Y:S01]  /*0000*/  LDC R1, c[0x0][0x28] ;  /* 0x00000a00ff017b82 */ /* 0x000fe20000000800 */
[----:B------:R-:W1:Y:S07]  /*0010*/  S2R R0, SR_TID.X ;  /* 0x0000000000007919 */ /* 0x000e6e0000002100 */
[----:B------:R-:W2:Y:S01]  /*0020*/  LDC.64 R10, c[0x0][0x220] ;  /* 0x00008800ff0a7b82 */ /* 0x000ea20000000a00 */
[----:B------:R-:W-:Y:S01]  /*0030*/  ULDC.64 UR4, c[0x0][0x208] ;  /* 0x0000820000047ab9 */ /* 0x000fe20000000a00 */
[----:B------:R-:W3:Y:S06]  /*0040*/  S2R R5, SR_CTAID.X ;  /* 0x0000000000057919 */ /* 0x000eec0000002500 */
[----:B------:R-:W4:Y:S08]  /*0050*/  LDC.64 R12, c[0x0][0x218] ;  /* 0x00008600ff0c7b82 */ /* 0x000f300000000a00 */
[----:B------:R-:W5:Y:S08]  /*0060*/  LDC.64 R16, c[0x0][0x228] ;  /* 0x00008a00ff107b82 */ /* 0x000f700000000a00 */
[----:B------:R-:W4:Y:S01]  /*0070*/  LDC.64 R18, c[0x0][0x230] ;  /* 0x00008c00ff127b82 */ /* 0x000f220000000a00 */
[----:B-1----:R-:W-:-:S07]  /*0080*/  SHF.L.U32 R0, R0, 0x2, RZ ;  /* 0x0000000200007819 */ /* 0x002fce00000006ff */
[----:B------:R-:W1:Y:S01]  /*0090*/  LDC.64 R8, c[0x0][0x238] ;  /* 0x00008e00ff087b82 */ /* 0x000e620000000a00 */
[----:B---3--:R-:W-:Y:S02]  /*00a0*/  SHF.R.S32.HI R3, RZ, 0x16, R5 ;  /* 0x00000016ff037819 */ /* 0x008fe40000011405 */
[----:B------:R-:W-:Y:S02]  /*00b0*/  LOP3.LUT R0, R0, 0x1fc, RZ, 0xc0, !PT ;  /* 0x000001fc00007812 */ /* 0x000fe400078ec0ff */
[----:B------:R-:W-:Y:S02]  /*00c0*/  SGXT R3, R3, 0x1 ;  /* 0x000000010303781a */ /* 0x000fe40000000200 */
[----:B------:R-:W-:Y:S02]  /*00d0*/  LEA R0, R5, R0, 0x9 ;  /* 0x0000000005007211 */ /* 0x000fe400078e48ff */
[----:B------:R-:W3:Y:S02]  /*00e0*/  LDC.64 R4, c[0x0][0x210] ;  /* 0x00008400ff047b82 */ /* 0x000ee40000000a00 */
[----:B------:R-:W-:-:S04]  /*00f0*/  LEA.HI R3, R3, R0, RZ, 0x8 ;  /* 0x0000000003037211 */ /* 0x000fc800078f40ff */
[----:B------:R-:W-:-:S04]  /*0100*/  SHF.R.S32.HI R3, RZ, 0x8, R3 ;  /* 0x00000008ff037819 */ /* 0x000fc80000011403 */
[----:B------:R-:W-:-:S04]  /*0110*/  LEA.HI R2, R3, R3, RZ, 0x6 ;  /* 0x0000000303027211 */ /* 0x000fc800078f30ff */
[----:B------:R-:W-:-:S04]  /*0120*/  LOP3.LUT R2, R2, 0xffffffc0, RZ, 0xc0, !PT ;  /* 0xffffffc002027812 */ /* 0x000fc800078ec0ff */
[----:B------:R-:W-:-:S05]  /*0130*/  IADD3 R15, R3, -R2, RZ ;  /* 0x80000002030f7210 */ /* 0x000fca0007ffe0ff */
[----:B--2---:R-:W-:-:S05]  /*0140*/  IMAD.WIDE R10, R15, 0x4, R10 ;  /* 0x000000040f0a7825 */ /* 0x004fca00078e020a */
[----:B------:R-:W2:Y:S01]  /*0150*/  LDG.E.EL R2, desc[UR4][R10.64] ;  /* 0x000000040a027981 */ /* 0x000ea2000c2e1900 */
[----:B---3--:R-:W-:-:S04]  /*0160*/  IMAD.WIDE R4, R0, 0x4, R4 ;  /* 0x0000000400047825 */ /* 0x008fc800078e0204 */
[C---:B----4-:R-:W-:Y:S02]  /*0170*/  IMAD.WIDE R12, R15.reuse, 0x4, R12 ;  /* 0x000000040f0c7825 */ /* 0x050fe400078e020c */
[----:B------:R-:W3:Y:S04]  /*0180*/  LDG.E.128 R4, desc[UR4][R4.64] ;  /* 0x0000000404047981 */ /* 0x000ee8000c1e1d00 */
[----:B------:R4:W3:Y:S01]  /*0190*/  LDG.E.EL R3, desc[UR4][R12.64] ;  /* 0x000000040c037981 */ /* 0x0008e2000c2e1900 */
[----:B-----5:R-:W-:-:S04]  /*01a0*/  IMAD.WIDE R16, R15, 0x4, R16 ;  /* 0x000000040f107825 */ /* 0x020fc800078e0210 */
[----:B0-----:R-:W-:Y:S01]  /*01b0*/  IMAD.WIDE R18, R15, 0x4, R18 ;  /* 0x000000040f127825 */ /* 0x001fe200078e0212 */
[----:B------:R0:W5:Y:S03]  /*01c0*/  LDG.E.EL R14, desc[UR4][R16.64] ;  /* 0x00000004100e7981 */ /* 0x000166000c2e1900 */
[C---:B-1----:R-:W-:Y:S01]  /*01d0*/  IMAD.WIDE R8, R0.reuse, 0x4, R8 ;  /* 0x0000000400087825 */ /* 0x042fe200078e0208 */
[----:B------:R-:W5:Y:S01]  /*01e0*/  LDG.E.EL R15, desc[UR4][R18.64] ;  /* 0x00000004120f7981 */ /* 0x000f62000c2e1900 */
[----:B----4-:R-:W1:Y:S04]  /*01f0*/  LDC.64 R12, c[0x0][0x240] ;  /* 0x00009000ff0c7b82 */ /* 0x010e680000000a00 */
[----:B------:R-:W4:Y:S01]  /*0200*/  LDG.E.128 R8, desc[UR4][R8.64] ;  /* 0x0000000408087981 */ /* 0x000f22000c1e1d00 */
[----:B0-----:R-:W-:Y:S01]  /*0210*/  HFMA2.MMA R17, -RZ, RZ, 1.625, 0 ;  /* 0x3e800000ff117435 */ /* 0x001fe200000001ff */
[----:B-1----:R-:W-:-:S04]  /*0220*/  IMAD.WIDE R12, R0, 0x4, R12 ;  /* 0x00000004000c7825 */ /* 0x002fc800078e020c */
[----:B--2---:R-:W-:-:S04]  /*0230*/  FADD R2, R2, 9.9999997473787516356e-06 ;  /* 0x3727c5ac02027421 */ /* 0x004fc80000000000 */
[----:B------:R-:W0:Y:S02]  /*0240*/  MUFU.SQRT R20, R2 ;  /* 0x0000000200147308 */ /* 0x000e240000002000 */
[C---:B0-----:R-:W-:Y:S02]  /*0250*/  FSETP.GT.AND P0, PT, R20.reuse, 8.50705917302346158658e+37, PT ;  /* 0x7e8000001400780b */ /* 0x041fe40003f04000 */
[----:B------:R-:W-:-:S11]  /*0260*/  FSETP.GEU.AND P1, PT, R20, 1.175494350822287508e-38, PT ;  /* 0x008000001400780b */ /* 0x000fd60003f2e000 */
[----:B------:R-:W-:-:S04]  /*0270*/  @P0 FMUL R20, R20, 0.25 ;  /* 0x3e80000014140820 */ /* 0x000fc80000400000 */
[----:B------:R-:W-:-:S06]  /*0280*/  @!P1 FMUL R20, R20, 16777216 ;  /* 0x4b80000014149820 */ /* 0x000fcc0000400000 */
[----:B------:R-:W0:Y:S01]  /*0290*/  MUFU.RCP R20, R20 ;  /* 0x0000001400147308 */ /* 0x000e220000001000 */
[----:B------:R-:W-:Y:S01]  /*02a0*/  FSEL R17, R17, 1, P0 ;  /* 0x3f80000011117808 */ /* 0x000fe20000000000 */
[----:B---3--:R-:W-:-:S04]  /*02b0*/  FADD R16, R4, -R3 ;  /* 0x8000000304107221 */ /* 0x008fc80000000000 */
[----:B------:R-:W-:Y:S01]  /*02c0*/  @!P1 FMUL R17, R17, 16777216 ;  /* 0x4b80000011119820 */ /* 0x000fe20000400000 */
[--C-:B------:R-:W-:Y:S01]  /*02d0*/  FADD R4, R5, -R3.reuse ;  /* 0x8000000305047221 */ /* 0x100fe20000000000 */
[--C-:B------:R-:W-:Y:S01]  /*02e0*/  FADD R2, R7, -R3.reuse ;  /* 0x8000000307027221 */ /* 0x100fe20000000000 */
[----:B------:R-:W-:Y:S01]  /*02f0*/  FADD R6, R6, -R3 ;  /* 0x8000000306067221 */ /* 0x000fe20000000000 */
[----:B0-----:R-:W-:-:S04]  /*0300*/  FMUL R17, R20, R17 ;  /* 0x0000001114117220 */ /* 0x001fc80000400000 */
[C---:B------:R-:W-:Y:S01]  /*0310*/  FMUL R16, R17.reuse, R16 ;  /* 0x0000001011107220 */ /* 0x040fe20000400000 */
[C---:B------:R-:W-:Y:S01]  /*0320*/  FMUL R4, R17.reuse, R4 ;  /* 0x0000000411047220 */ /* 0x040fe20000400000 */
[C---:B------:R-:W-:Y:S01]  /*0330*/  FMUL R2, R17.reuse, R2 ;  /* 0x0000000211027220 */ /* 0x040fe20000400000 */
[----:B------:R-:W-:Y:S01]  /*0340*/  FMUL R6, R17, R6 ;  /* 0x0000000611067220 */ /* 0x000fe20000400000 */
[C-C-:B-----5:R-:W-:Y:S01]  /*0350*/  FFMA R3, R14.reuse, R16, R15.reuse ;  /* 0x000000100e037223 */ /* 0x160fe2000000000f */
[C-C-:B------:R-:W-:Y:S01]  /*0360*/  FFMA R4, R14.reuse, R4, R15.reuse ;  /* 0x000000040e047223 */ /* 0x140fe2000000000f */
[C-C-:B------:R-:W-:Y:S01]  /*0370*/  FFMA R2, R14.reuse, R2, R15.reuse ;  /* 0x000000020e027223 */ /* 0x140fe2000000000f */
[----:B------:R-:W-:Y:S02]  /*0380*/  FFMA R15, R14, R6, R15 ;  /* 0x000000060e0f7223 */ /* 0x000fe4000000000f */
[----:B----4-:R-:W-:Y:S01]  /*0390*/  FSETP.GEU.AND P3, PT, R3, -R8, PT ;  /* 0x800000080300720b */ /* 0x010fe20003f6e000 */
[----:B------:R-:W-:Y:S01]  /*03a0*/  FADD R3, R8, R3 ;  /* 0x0000000308037221 */ /* 0x000fe20000000000 */
[----:B------:R-:W-:Y:S01]  /*03b0*/  FSETP.GEU.AND P2, PT, R4, -R9, PT ;  /* 0x800000090400720b */ /* 0x000fe20003f4e000 */
[----:B------:R-:W-:Y:S01]  /*03c0*/  FADD R4, R9, R4 ;  /* 0x0000000409047221 */ /* 0x000fe20000000000 */
[----:B------:R-:W-:Y:S01]  /*03d0*/  FSETP.GEU.AND P0, PT, R2, -R11, PT ;  /* 0x8000000b0200720b */ /* 0x000fe20003f0e000 */
[----:B------:R-:W-:Y:S01]  /*03e0*/  FADD R2, R11, R2 ;  /* 0x000000020b027221 */ /* 0x000fe20000000000 */
[----:B------:R-:W-:Y:S01]  /*03f0*/  FSETP.GEU.AND P1, PT, R15, -R10, PT ;  /* 0x8000000a0f00720b */ /* 0x000fe20003f2e000 */
[----:B------:R-:W-:Y:S01]  /*0400*/  FADD R10, R10, R15 ;  /* 0x0000000f0a0a7221 */ /* 0x000fe20000000000 */
[----:B------:R-:W-:-:S02]  /*0410*/  SEL R8, R3, RZ, P3 ;  /* 0x000000ff03087207 */ /* 0x000fc40001800000 */
[----:B------:R-:W-:Y:S02]  /*0420*/  SEL R9, R4, RZ, P2 ;  /* 0x000000ff04097207 */ /* 0x000fe40001000000 */
[----:B------:R-:W-:Y:S02]  /*0430*/  SEL R11, R2, RZ, P0 ;  /* 0x000000ff020b7207 */ /* 0x000fe40000000000 */
[----:B------:R-:W-:-:S05]  /*0440*/  SEL R10, R10, RZ, P1 ;  /* 0x000000ff0a0a7207 */ /* 0x000fca0000800000 */
[----:B------:R-:W-:Y:S01]  /*0450*/  STG.E.128 desc[UR4][R12.64], R8 ;  /* 0x000000080c007986 */ /* 0x000fe2000c101d04 */
[----:B------:R-:W-:Y:S05]  /*0460*/  EXIT ;  /* 0x000000000000794d */ /* 0x000fea0003800000 */
.L_x_0:
[----:B------:R-:W-:-:S00]  /*0470*/  BRA `(.L_x_0) ;  /* 0xfffffffc00fc7947 */ /* 0x000fc0000383ffff */
[----:B------:R-:W-:-:S00]  /*0480*/  NOP ;  /* 0x0000000000007918 */ /* 0x000fc00000000000 */
[----:B------:R-:W-:-:S00]  /*0490*/  NOP ;  /* 0x0000000000007918 */ /* 0x000fc00000000000 */
[----:B------:R-:W-:-:S00]  /*04a0*/  NOP ;  /* 0x0000000000007918 */ /* 0x000fc00000000000 */
[----:B------:R-:W-:-:S00]  /*04b0*/  NOP ;  /* 0x0000000000007918 */ /* 0x000fc00000000000 */
[----:B------:R-:W-:-:S00]  /*04c0*/  NOP ;  /* 0x0000000000007918 */ /* 0x000fc00000000000 */
[----:B------:R-:W-:-:S00]  /*04d0*/  NOP ;  /* 0x0000000000007918 */ /* 0x000fc00000000000 */
[----:B------:R-:W-:-:S00]  /*04e0*/  NOP ;  /* 0x0000000000007918 */ /* 0x000fc00000000000 */
[----:B------:R-:W-:-:S00]  /*04f0*/  NOP ;  /* 0x0000000000007918 */ /* 0x000fc00000000000 */
.L_x_1:


//--------------------- .nv.global.init           --------------------------
	.section	.nv.global.init,"aw",@progbits
.nv.global.init:
	.type		_$_str,@object
	.size		_$_str,(_$_str_$_2 - _$_str)
_$_str:
        /*0000*/ 	.byte	0x5f, 0x5f, 0x43, 0x55, 0x44, 0x41, 0x5f, 0x46, 0x54, 0x5a, 0x00
	.type		_$_str_$_2,@object
	.size		_$_str_$_2,(.L_1 - _$_str_$_2)
_$_str_$_2:
        /*000b*/ 	.byte	0x5f, 0x5f, 0x43, 0x55, 0x44, 0x41, 0x5f, 0x50, 0x52, 0x45, 0x43, 0x5f, 0x53, 0x51, 0x52, 0x54
        /*001b*/ 	.byte	0x00
.L_1:


//--------------------- .nv.constant0.triton_poi_fused__native_batch_norm_legit_no_training_add_relu_3 --------------------------
	.section	.nv.constant0.triton_poi_fused__native_batch_norm_legit_no_training_add_relu_3,"a",@progbits
	.sectionflags	@""
	.align	4
.nv.constant0.triton_poi_fused__native_batch_norm_legit_no_training_add_relu_3:
	.zero		588
